//
// Generated by NVIDIA NVVM Compiler
//
// Compiler Build ID: CL-36424714
// Cuda compilation tools, release 13.0, V13.0.88
// Based on NVVM 20.0.0
//

.version 9.0
.target sm_100
.address_size 64

	// .globl	_Z35matrix_vector_multiplication_kernelPfS_S_i

.visible .entry _Z35matrix_vector_multiplication_kernelPfS_S_i(
	.param .u64 .ptr .align 1 _Z35matrix_vector_multiplication_kernelPfS_S_i_param_0,
	.param .u64 .ptr .align 1 _Z35matrix_vector_multiplication_kernelPfS_S_i_param_1,
	.param .u64 .ptr .align 1 _Z35matrix_vector_multiplication_kernelPfS_S_i_param_2,
	.param .u32 _Z35matrix_vector_multiplication_kernelPfS_S_i_param_3
)
{
	.reg .pred 	%p<11>;
	.reg .b32 	%r<37>;
	.reg .b32 	%f<112>;
	.reg .b64 	%rd<31>;

	ld.param.u64 	%rd10, [_Z35matrix_vector_multiplication_kernelPfS_S_i_param_0];
	ld.param.u64 	%rd11, [_Z35matrix_vector_multiplication_kernelPfS_S_i_param_1];
	ld.param.u64 	%rd12, [_Z35matrix_vector_multiplication_kernelPfS_S_i_param_2];
	ld.param.u32 	%r23, [_Z35matrix_vector_multiplication_kernelPfS_S_i_param_3];
	cvta.to.global.u64 	%rd1, %rd12;
	cvta.to.global.u64 	%rd2, %rd11;
	mov.u32 	%r24, %tid.x;
	mov.u32 	%r25, %ctaid.x;
	mov.u32 	%r26, %ntid.x;
	mad.lo.s32 	%r1, %r25, %r26, %r24;
	setp.ge.s32 	%p1, %r1, %r23;
	@%p1 bra 	$L__BB0_15;
	setp.lt.s32 	%p2, %r23, 1;
	mov.f32 	%f111, 0f00000000;
	@%p2 bra 	$L__BB0_14;
	mul.lo.s32 	%r2, %r23, %r1;
	and.b32  	%r3, %r23, 15;
	setp.lt.u32 	%p3, %r23, 16;
	mov.f32 	%f111, 0f00000000;
	mov.b32 	%r33, 0;
	@%p3 bra 	$L__BB0_5;
	and.b32  	%r33, %r23, 2147483632;
	neg.s32 	%r31, %r33;
	add.s64 	%rd3, %rd2, 32;
	add.s64 	%rd29, %rd1, 32;
	mov.f32 	%f111, 0f00000000;
	mov.u32 	%r30, %r2;
$L__BB0_4:
	.pragma "nounroll";
	mul.wide.s32 	%rd13, %r30, 4;
	add.s64 	%rd14, %rd3, %rd13;
	ld.global.f32 	%f18, [%rd14+-32];
	ld.global.f32 	%f19, [%rd29+-32];
	fma.rn.f32 	%f20, %f18, %f19, %f111;
	ld.global.f32 	%f21, [%rd14+-28];
	ld.global.f32 	%f22, [%rd29+-28];
	fma.rn.f32 	%f23, %f21, %f22, %f20;
	ld.global.f32 	%f24, [%rd14+-24];
	ld.global.f32 	%f25, [%rd29+-24];
	fma.rn.f32 	%f26, %f24, %f25, %f23;
	ld.global.f32 	%f27, [%rd14+-20];
	ld.global.f32 	%f28, [%rd29+-20];
	fma.rn.f32 	%f29, %f27, %f28, %f26;
	ld.global.f32 	%f30, [%rd14+-16];
	ld.global.f32 	%f31, [%rd29+-16];
	fma.rn.f32 	%f32, %f30, %f31, %f29;
	ld.global.f32 	%f33, [%rd14+-12];
	ld.global.f32 	%f34, [%rd29+-12];
	fma.rn.f32 	%f35, %f33, %f34, %f32;
	ld.global.f32 	%f36, [%rd14+-8];
	ld.global.f32 	%f37, [%rd29+-8];
	fma.rn.f32 	%f38, %f36, %f37, %f35;
	ld.global.f32 	%f39, [%rd14+-4];
	ld.global.f32 	%f40, [%rd29+-4];
	fma.rn.f32 	%f41, %f39, %f40, %f38;
	ld.global.f32 	%f42, [%rd14];
	ld.global.f32 	%f43, [%rd29];
	fma.rn.f32 	%f44, %f42, %f43, %f41;
	ld.global.f32 	%f45, [%rd14+4];
	ld.global.f32 	%f46, [%rd29+4];
	fma.rn.f32 	%f47, %f45, %f46, %f44;
	ld.global.f32 	%f48, [%rd14+8];
	ld.global.f32 	%f49, [%rd29+8];
	fma.rn.f32 	%f50, %f48, %f49, %f47;
	ld.global.f32 	%f51, [%rd14+12];
	ld.global.f32 	%f52, [%rd29+12];
	fma.rn.f32 	%f53, %f51, %f52, %f50;
	ld.global.f32 	%f54, [%rd14+16];
	ld.global.f32 	%f55, [%rd29+16];
	fma.rn.f32 	%f56, %f54, %f55, %f53;
	ld.global.f32 	%f57, [%rd14+20];
	ld.global.f32 	%f58, [%rd29+20];
	fma.rn.f32 	%f59, %f57, %f58, %f56;
	ld.global.f32 	%f60, [%rd14+24];
	ld.global.f32 	%f61, [%rd29+24];
	fma.rn.f32 	%f62, %f60, %f61, %f59;
	ld.global.f32 	%f63, [%rd14+28];
	ld.global.f32 	%f64, [%rd29+28];
	fma.rn.f32 	%f111, %f63, %f64, %f62;
	add.s32 	%r31, %r31, 16;
	add.s32 	%r30, %r30, 16;
	add.s64 	%rd29, %rd29, 64;
	setp.ne.s32 	%p4, %r31, 0;
	@%p4 bra 	$L__BB0_4;
$L__BB0_5:
	setp.eq.s32 	%p5, %r3, 0;
	@%p5 bra 	$L__BB0_14;
	and.b32  	%r11, %r23, 7;
	setp.lt.u32 	%p6, %r3, 8;
	@%p6 bra 	$L__BB0_8;
	add.s32 	%r28, %r33, %r2;
	mul.wide.s32 	%rd15, %r28, 4;
	add.s64 	%rd16, %rd2, %rd15;
	ld.global.f32 	%f66, [%rd16];
	mul.wide.u32 	%rd17, %r33, 4;
	add.s64 	%rd18, %rd1, %rd17;
	ld.global.f32 	%f67, [%rd18];
	fma.rn.f32 	%f68, %f66, %f67, %f111;
	ld.global.f32 	%f69, [%rd16+4];
	ld.global.f32 	%f70, [%rd18+4];
	fma.rn.f32 	%f71, %f69, %f70, %f68;
	ld.global.f32 	%f72, [%rd16+8];
	ld.global.f32 	%f73, [%rd18+8];
	fma.rn.f32 	%f74, %f72, %f73, %f71;
	ld.global.f32 	%f75, [%rd16+12];
	ld.global.f32 	%f76, [%rd18+12];
	fma.rn.f32 	%f77, %f75, %f76, %f74;
	ld.global.f32 	%f78, [%rd16+16];
	ld.global.f32 	%f79, [%rd18+16];
	fma.rn.f32 	%f80, %f78, %f79, %f77;
	ld.global.f32 	%f81, [%rd16+20];
	ld.global.f32 	%f82, [%rd18+20];
	fma.rn.f32 	%f83, %f81, %f82, %f80;
	ld.global.f32 	%f84, [%rd16+24];
	ld.global.f32 	%f85, [%rd18+24];
	fma.rn.f32 	%f86, %f84, %f85, %f83;
	ld.global.f32 	%f87, [%rd16+28];
	ld.global.f32 	%f88, [%rd18+28];
	fma.rn.f32 	%f111, %f87, %f88, %f86;
	add.s32 	%r33, %r33, 8;
$L__BB0_8:
	setp.eq.s32 	%p7, %r11, 0;
	@%p7 bra 	$L__BB0_14;
	and.b32  	%r14, %r23, 3;
	setp.lt.u32 	%p8, %r11, 4;
	@%p8 bra 	$L__BB0_11;
	add.s32 	%r29, %r33, %r2;
	mul.wide.s32 	%rd19, %r29, 4;
	add.s64 	%rd20, %rd2, %rd19;
	ld.global.f32 	%f90, [%rd20];
	mul.wide.u32 	%rd21, %r33, 4;
	add.s64 	%rd22, %rd1, %rd21;
	ld.global.f32 	%f91, [%rd22];
	fma.rn.f32 	%f92, %f90, %f91, %f111;
	ld.global.f32 	%f93, [%rd20+4];
	ld.global.f32 	%f94, [%rd22+4];
	fma.rn.f32 	%f95, %f93, %f94, %f92;
	ld.global.f32 	%f96, [%rd20+8];
	ld.global.f32 	%f97, [%rd22+8];
	fma.rn.f32 	%f98, %f96, %f97, %f95;
	ld.global.f32 	%f99, [%rd20+12];
	ld.global.f32 	%f100, [%rd22+12];
	fma.rn.f32 	%f111, %f99, %f100, %f98;
	add.s32 	%r33, %r33, 4;
$L__BB0_11:
	setp.eq.s32 	%p9, %r14, 0;
	@%p9 bra 	$L__BB0_14;
	mul.wide.u32 	%rd23, %r33, 4;
	add.s64 	%rd30, %rd1, %rd23;
	add.s32 	%r36, %r33, %r2;
	neg.s32 	%r35, %r14;
$L__BB0_13:
	.pragma "nounroll";
	mul.wide.s32 	%rd24, %r36, 4;
	add.s64 	%rd25, %rd2, %rd24;
	ld.global.f32 	%f101, [%rd25];
	ld.global.f32 	%f102, [%rd30];
	fma.rn.f32 	%f111, %f101, %f102, %f111;
	add.s64 	%rd30, %rd30, 4;
	add.s32 	%r36, %r36, 1;
	add.s32 	%r35, %r35, 1;
	setp.ne.s32 	%p10, %r35, 0;
	@%p10 bra 	$L__BB0_13;
$L__BB0_14:
	cvta.to.global.u64 	%rd26, %rd10;
	mul.wide.s32 	%rd27, %r1, 4;
	add.s64 	%rd28, %rd26, %rd27;
	st.global.f32 	[%rd28], %f111;
$L__BB0_15:
	ret;

}


// ===== COMPILED SASS (sm_100) =====

	.target	sm_100

	.elftype	@"ET_EXEC"


//--------------------- .note.nv.tkinfo           --------------------------
	.section	.note.nv.tkinfo,"",@"SHT_NOTE"
	.sectionflags	@"SHF_NOTE_NV_TKINFO"
	.tkinfo
        /*0018*/ 	.word	0x00000002
        /*0030*/ 	.string	""
        /*0030*/ 	.string	"ptxas"
        /*0030*/ 	.string	"Cuda compilation tools, release 13.0, V13.0.88"
        /*0030*/ 	.string	"Build cuda_13.0.r13.0/compiler.36424714_0"
        /*0030*/ 	.string	"-arch sm_100 -m 64 "



//--------------------- .note.nv.cuinfo           --------------------------
	.section	.note.nv.cuinfo,"",@"SHT_NOTE"
	.sectionflags	@"SHF_NOTE_NV_CUINFO"
        /*0018*/ 	.short	0x0002
        /*001a*/ 	.short	0x0064
        /*001c*/ 	.short	0x0082
	.zero		2


//--------------------- .nv.info                  --------------------------
	.section	.nv.info,"",@"SHT_CUDA_INFO"
	.align	4


	//----- nvinfo : EIATTR_REGCOUNT
	.align		4
        /*0000*/ 	.byte	0x04, 0x2f
        /*0002*/ 	.short	(.L_1 - .L_0)
	.align		4
.L_0:
        /*0004*/ 	.word	index@(_Z35matrix_vector_multiplication_kernelPfS_S_i)
        /*0008*/ 	.word	0x0000001e


	//----- nvinfo : EIATTR_FRAME_SIZE
	.align		4
.L_1:
        /*000c*/ 	.byte	0x04, 0x11
        /*000e*/ 	.short	(.L_3 - .L_2)
	.align		4
.L_2:
        /*0010*/ 	.word	index@(_Z35matrix_vector_multiplication_kernelPfS_S_i)
        /*0014*/ 	.word	0x00000000


	//----- nvinfo : EIATTR_MIN_STACK_SIZE
	.align		4
.L_3:
        /*0018*/ 	.byte	0x04, 0x12
        /*001a*/ 	.short	(.L_5 - .L_4)
	.align		4
.L_4:
        /*001c*/ 	.word	index@(_Z35matrix_vector_multiplication_kernelPfS_S_i)
        /*0020*/ 	.word	0x00000000
.L_5:


//--------------------- .nv.compat                --------------------------
	.section	.nv.compat,"",@"SHT_CUDA_COMPAT_INFO"
	.align	4
        /*0000*/ 	.byte	0x02, 0x09, 0x00, 0x00, 0x02, 0x02, 0x01, 0x00, 0x02, 0x05, 0x05, 0x00, 0x03, 0x07, 0x01, 0x01
        /*0010*/ 	.byte	0x02, 0x03, 0x00, 0x00, 0x02, 0x06, 0x01, 0x00, 0x04, 0x0b, 0x08, 0x00, 0x09, 0x00, 0x00, 0x00
        /*0020*/ 	.byte	0x00, 0x00, 0x00, 0x00


//--------------------- .nv.info._Z35matrix_vector_multiplication_kernelPfS_S_i --------------------------
	.section	.nv.info._Z35matrix_vector_multiplication_kernelPfS_S_i,"",@"SHT_CUDA_INFO"
	.sectionflags	@""
	.align	4


	//----- nvinfo : EIATTR_CUDA_API_VERSION
	.align		4
        /*0000*/ 	.byte	0x04, 0x37
        /*0002*/ 	.short	(.L_7 - .L_6)
.L_6:
        /*0004*/ 	.word	0x00000082


	//----- nvinfo : EIATTR_KPARAM_INFO
	.align		4
.L_7:
        /*0008*/ 	.byte	0x04, 0x17
        /*000a*/ 	.short	(.L_9 - .L_8)
.L_8:
        /*000c*/ 	.word	0x00000000
        /*0010*/ 	.short	0x0003
        /*0012*/ 	.short	0x0018
        /*0014*/ 	.byte	0x00, 0xf0, 0x11, 0x00


	//----- nvinfo : EIATTR_KPARAM_INFO
	.align		4
.L_9:
        /*0018*/ 	.byte	0x04, 0x17
        /*001a*/ 	.short	(.L_11 - .L_10)
.L_10:
        /*001c*/ 	.word	0x00000000
        /*0020*/ 	.short	0x0002
        /*0022*/ 	.short	0x0010
        /*0024*/ 	.byte	0x00, 0xf5, 0x21, 0x00


	//----- nvinfo : EIATTR_KPARAM_INFO
	.align		4
.L_11:
        /*0028*/ 	.byte	0x04, 0x17
        /*002a*/ 	.short	(.L_13 - .L_12)
.L_12:
        /*002c*/ 	.word	0x00000000
        /*0030*/ 	.short	0x0001
        /*0032*/ 	.short	0x0008
        /*0034*/ 	.byte	0x00, 0xf5, 0x21, 0x00


	//----- nvinfo : EIATTR_KPARAM_INFO
	.align		4
.L_13:
        /*0038*/ 	.byte	0x04, 0x17
        /*003a*/ 	.short	(.L_15 - .L_14)
.L_14:
        /*003c*/ 	.word	0x00000000
        /*0040*/ 	.short	0x0000
        /*0042*/ 	.short	0x0000
        /*0044*/ 	.byte	0x00, 0xf5, 0x21, 0x00


	//----- nvinfo : EIATTR_SPARSE_MMA_MASK
	.align		4
.L_15:
        /*0048*/ 	.byte	0x03, 0x50
        /*004a*/ 	.short	0x0000


	//----- nvinfo : EIATTR_MAXREG_COUNT
	.align		4
        /*004c*/ 	.byte	0x03, 0x1b
        /*004e*/ 	.short	0x00ff


	//----- nvinfo : EIATTR_MERCURY_ISA_VERSION
	.align		4
        /*0050*/ 	.byte	0x03, 0x5f
        /*0052*/ 	.short	0x0101


	//----- nvinfo : EIATTR_VRC_CTA_INIT_COUNT
	.align		4
        /*0054*/ 	.byte	0x02, 0x4a
	.zero		1
	.zero		1


	//----- nvinfo : EIATTR_EXIT_INSTR_OFFSETS
	.align		4
        /*0058*/ 	.byte	0x04, 0x1c
        /*005a*/ 	.short	(.L_17 - .L_16)


	//   ....[0]....
.L_16:
        /*005c*/ 	.word	0x00000070


	//   ....[1]....
        /*0060*/ 	.word	0x00000a90


	//----- nvinfo : EIATTR_CBANK_PARAM_SIZE
	.align		4
.L_17:
        /*0064*/ 	.byte	0x03, 0x19
        /*0066*/ 	.short	0x001c


	//----- nvinfo : EIATTR_PARAM_CBANK
	.align		4
        /*0068*/ 	.byte	0x04, 0x0a
        /*006a*/ 	.short	(.L_19 - .L_18)
	.align		4
.L_18:
        /*006c*/ 	.word	index@(.nv.constant0._Z35matrix_vector_multiplication_kernelPfS_S_i)
        /*0070*/ 	.short	0x0380
        /*0072*/ 	.short	0x001c


	//----- nvinfo : EIATTR_SW_WAR
	.align		4
.L_19:
        /*0074*/ 	.byte	0x04, 0x36
        /*0076*/ 	.short	(.L_21 - .L_20)
.L_20:
        /*0078*/ 	.word	0x00000008
.L_21:


//--------------------- .nv.callgraph             --------------------------
	.section	.nv.callgraph,"",@"SHT_CUDA_CALLGRAPH"
	.align	4
	.sectionentsize	8
	.align		4
        /*0000*/ 	.word	0x00000000
	.align		4
        /*0004*/ 	.word	0xffffffff
	.align		4
        /*0008*/ 	.word	0x00000000
	.align		4
        /*000c*/ 	.word	0xfffffffe
	.align		4
        /*0010*/ 	.word	0x00000000
	.align		4
        /*0014*/ 	.word	0xfffffffd
	.align		4
        /*0018*/ 	.word	0x00000000
	.align		4
        /*001c*/ 	.word	0xfffffffc


//--------------------- .text._Z35matrix_vector_multiplication_kernelPfS_S_i --------------------------
	.section	.text._Z35matrix_vector_multiplication_kernelPfS_S_i,"ax",@progbits
	.align	128
        .global         _Z35matrix_vector_multiplication_kernelPfS_S_i
        .type           _Z35matrix_vector_multiplication_kernelPfS_S_i,@function
        .size           _Z35matrix_vector_multiplication_kernelPfS_S_i,(.L_x_7 - _Z35matrix_vector_multiplication_kernelPfS_S_i)
        .other          _Z35matrix_vector_multiplication_kernelPfS_S_i,@"STO_CUDA_ENTRY STV_DEFAULT"
_Z35matrix_vector_multiplication_kernelPfS_S_i:
.text._Z35matrix_vector_multiplication_kernelPfS_S_i:
[----:B------:R-:W-:Y:S01]  /*0000*/  LDC R1, c[0x0][0x37c] ;  /* 0x0000df00ff017b82 */ /* 0x000fe20000000800 */
[----:B------:R-:W0:Y:S07]  /*0010*/  S2R R0, SR_TID.X ;  /* 0x0000000000007919 */ /* 0x000e2e0000002100 */
[----:B------:R-:W0:Y:S01]  /*0020*/  S2UR UR4, SR_CTAID.X ;  /* 0x00000000000479c3 */ /* 0x000e220000002500 */
[----:B------:R-:W1:Y:S07]  /*0030*/  LDCU UR11, c[0x0][0x398] ;  /* 0x00007300ff0b77ac */ /* 0x000e6e0008000800 */
[----:B------:R-:W0:Y:S02]  /*0040*/  LDC R3, c[0x0][0x360] ;  /* 0x0000d800ff037b82 */ /* 0x000e240000000800 */
[----:B0-----:R-:W-:-:S05]  /*0050*/  IMAD R0, R3, UR4, R0 ;  /* 0x0000000403007c24 */ /* 0x001fca000f8e0200 */
[----:B-1----:R-:W-:-:S13]  /*0060*/  ISETP.GE.AND P0, PT, R0, UR11, PT ;  /* 0x0000000b00007c0c */ /* 0x002fda000bf06270 */
[----:B------:R-:W-:Y:S05]  /*0070*/  @P0 EXIT ;  /* 0x000000000000094d */ /* 0x000fea0003800000 */
[----:B------:R-:W-:Y:S01]  /*0080*/  UISETP.GE.AND UP0, UPT, UR11, 0x1, UPT ;  /* 0x000000010b00788c */ /* 0x000fe2000bf06270 */
[----:B------:R-:W-:Y:S01]  /*0090*/  HFMA2 R15, -RZ, RZ, 0, 0 ;  /* 0x00000000ff0f7431 */ /* 0x000fe200000001ff */
[----:B------:R-:W0:Y:S07]  /*00a0*/  LDCU.64 UR12, c[0x0][0x358] ;  /* 0x00006b00ff0c77ac */ /* 0x000e2e0008000a00 */
[----:B------:R-:W-:Y:S05]  /*00b0*/  BRA.U !UP0, `(.L_x_0) ;  /* 0x0000000908687547 */ /* 0x000fea000b800000 */
[----:B------:R-:W-:Y:S02]  /*00c0*/  UISETP.GE.U32.AND UP1, UPT, UR11, 0x10, UPT ;  /* 0x000000100b00788c */ /* 0x000fe4000bf26070 */
[----:B------:R-:W-:Y:S01]  /*00d0*/  IMAD R7, R0, UR11, RZ ;  /* 0x0000000b00077c24 */ /* 0x000fe2000f8e02ff */
[----:B------:R-:W-:Y:S01]  /*00e0*/  ULOP3.LUT UR8, UR11, 0xf, URZ, 0xc0, !UPT ;  /* 0x0000000f0b087892 */ /* 0x000fe2000f8ec0ff */
[----:B------:R-:W-:Y:S02]  /*00f0*/  MOV R15, RZ ;  /* 0x000000ff000f7202 */ /* 0x000fe40000000f00 */
[----:B------:R-:W-:Y:S01]  /*0100*/  MOV R8, RZ ;  /* 0x000000ff00087202 */ /* 0x000fe20000000f00 */
[----:B------:R-:W-:Y:S02]  /*0110*/  UISETP.NE.AND UP0, UPT, UR8, URZ, UPT ;  /* 0x000000ff0800728c */ /* 0x000fe4000bf05270 */
[----:B------:R-:W-:Y:S09]  /*0120*/  BRA.U !UP1, `(.L_x_1) ;  /* 0x0000000509187547 */ /* 0x000ff2000b800000 */
[----:B------:R-:W1:Y:S01]  /*0130*/  LDCU.64 UR4, c[0x0][0x390] ;  /* 0x00007200ff0477ac */ /* 0x000e620008000a00 */
[----:B------:R-:W-:Y:S02]  /*0140*/  MOV R15, RZ ;  /* 0x000000ff000f7202 */ /* 0x000fe40000000f00 */
[----:B------:R-:W-:Y:S01]  /*0150*/  MOV R6, R7 ;  /* 0x0000000700067202 */ /* 0x000fe20000000f00 */
[----:B------:R-:W2:Y:S01]  /*0160*/  LDCU.64 UR6, c[0x0][0x388] ;  /* 0x00007100ff0677ac */ /* 0x000ea20008000a00 */
[----:B------:R-:W-:-:S04]  /*0170*/  ULOP3.LUT UR9, UR11, 0x7ffffff0, URZ, 0xc0, !UPT ;  /* 0x7ffffff00b097892 */ /* 0x000fc8000f8ec0ff */
[----:B------:R-:W-:Y:S02]  /*0180*/  UIADD3 UR10, UPT, UPT, -UR9, URZ, URZ ;  /* 0x000000ff090a7290 */ /* 0x000fe4000fffe1ff */
[----:B------:R-:W-:Y:S01]  /*0190*/  MOV R8, UR9 ;  /* 0x0000000900087c02 */ /* 0x000fe20008000f00 */
[----:B-1----:R-:W-:-:S04]  /*01a0*/  UIADD3 UR4, UP2, UPT, UR4, 0x20, URZ ;  /* 0x0000002004047890 */ /* 0x002fc8000ff5e0ff */
[----:B------:R-:W-:Y:S02]  /*01b0*/  UIADD3.X UR5, UPT, UPT, URZ, UR5, URZ, UP2, !UPT ;  /* 0x00000005ff057290 */ /* 0x000fe400097fe4ff */
[----:B--2---:R-:W-:Y:S01]  /*01c0*/  UIADD3 UR6, UP1, UPT, UR6, 0x20, URZ ;  /* 0x0000002006067890 */ /* 0x004fe2000ff3e0ff */
[----:B------:R-:W-:-:S03]  /*01d0*/  MOV R2, UR4 ;  /* 0x0000000400027c02 */ /* 0x000fc60008000f00 */
[----:B------:R-:W-:Y:S01]  /*01e0*/  MOV R3, UR5 ;  /* 0x0000000500037c02 */ /* 0x000fe20008000f00 */
[----:B------:R-:W-:-:S12]  /*01f0*/  UIADD3.X UR7, UPT, UPT, URZ, UR7, URZ, UP1, !UPT ;  /* 0x00000007ff077290 */ /* 0x000fd80008ffe4ff */
.L_x_2:
[----:B------:R-:W-:Y:S01]  /*0200*/  MOV R4, UR6 ;  /* 0x0000000600047c02 */ /* 0x000fe20008000f00 */
[----:B0-----:R-:W2:Y:S01]  /*0210*/  LDG.E R17, desc[UR12][R2.64+-0x20] ;  /* 0xffffe00c02117981 */ /* 0x001ea2000c1e1900 */
[----:B------:R-:W-:-:S03]  /*0220*/  MOV R5, UR7 ;  /* 0x0000000700057c02 */ /* 0x000fc60008000f00 */
[----:B------:R-:W3:Y:S01]  /*0230*/  LDG.E R25, desc[UR12][R2.64+-0x1c] ;  /* 0xffffe40c02197981 */ /* 0x000ee2000c1e1900 */
[----:B------:R-:W-:-:S03]  /*0240*/  IMAD.WIDE R4, R6, 0x4, R4 ;  /* 0x0000000406047825 */ /* 0x000fc600078e0204 */
[----:B------:R-:W4:Y:S04]  /*0250*/  LDG.E R19, desc[UR12][R2.64+-0x18] ;  /* 0xffffe80c02137981 */ /* 0x000f28000c1e1900 */
[----:B------:R-:W2:Y:S04]  /*0260*/  LDG.E R16, desc[UR12][R4.64+-0x20] ;  /* 0xffffe00c04107981 */ /* 0x000ea8000c1e1900 */
[----:B------:R-:W3:Y:S04]  /*0270*/  LDG.E R18, desc[UR12][R4.64+-0x1c] ;  /* 0xffffe40c04127981 */ /* 0x000ee8000c1e1900 */
[----:B------:R-:W4:Y:S04]  /*0280*/  LDG.E R20, desc[UR12][R4.64+-0x18] ;  /* 0xffffe80c04147981 */ /* 0x000f28000c1e1900 */
[----:B------:R-:W5:Y:S04]  /*0290*/  LDG.E R22, desc[UR12][R2.64+-0x14] ;  /* 0xffffec0c02167981 */ /* 0x000f68000c1e1900 */
        /* <DEDUP_REMOVED lines=8> */
[----:B------:R-:W5:Y:S01]  /*0320*/  LDG.E R14, desc[UR12][R4.64+-0x4] ;  /* 0xfffffc0c040e7981 */ /* 0x000f62000c1e1900 */
[----:B--2---:R-:W-:-:S03]  /*0330*/  FFMA R17, R16, R17, R15 ;  /* 0x0000001110117223 */ /* 0x004fc6000000000f */
[----:B------:R-:W2:Y:S04]  /*0340*/  LDG.E R15, desc[UR12][R2.64] ;  /* 0x0000000c020f7981 */ /* 0x000ea8000c1e1900 */
[----:B------:R-:W2:Y:S01]  /*0350*/  LDG.E R16, desc[UR12][R4.64] ;  /* 0x0000000c04107981 */ /* 0x000ea2000c1e1900 */
[----:B---3--:R-:W-:-:S03]  /*0360*/  FFMA R25, R18, R25, R17 ;  /* 0x0000001912197223 */ /* 0x008fc60000000011 */
[----:B------:R-:W3:Y:S01]  /*0370*/  LDG.E R17, desc[UR12][R2.64+0x4] ;  /* 0x0000040c02117981 */ /* 0x000ee2000c1e1900 */
[----:B----4-:R-:W-:-:S03]  /*0380*/  FFMA R26, R20, R19, R25 ;  /* 0x00000013141a7223 */ /* 0x010fc60000000019 */
[----:B------:R-:W3:Y:S04]  /*0390*/  LDG.E R18, desc[UR12][R4.64+0x4] ;  /* 0x0000040c04127981 */ /* 0x000ee8000c1e1900 */
[----:B------:R-:W4:Y:S01]  /*03a0*/  LDG.E R20, desc[UR12][R2.64+0x8] ;  /* 0x0000080c02147981 */ /* 0x000f22000c1e1900 */
[----:B-----5:R-:W-:-:S03]  /*03b0*/  FFMA R25, R21, R22, R26 ;  /* 0x0000001615197223 */ /* 0x020fc6000000001a */
[----:B------:R-:W4:Y:S04]  /*03c0*/  LDG.E R19, desc[UR12][R4.64+0x8] ;  /* 0x0000080c04137981 */ /* 0x000f28000c1e1900 */
[----:B------:R-:W5:Y:S01]  /*03d0*/  LDG.E R22, desc[UR12][R2.64+0xc] ;  /* 0x00000c0c02167981 */ /* 0x000f62000c1e1900 */
[----:B------:R-:W-:-:S03]  /*03e0*/  FFMA R25, R24, R23, R25 ;  /* 0x0000001718197223 */ /* 0x000fc60000000019 */
[----:B------:R-:W5:Y:S04]  /*03f0*/  LDG.E R21, desc[UR12][R4.64+0xc] ;  /* 0x00000c0c04157981 */ /* 0x000f68000c1e1900 */
[----:B------:R-:W5:Y:S01]  /*0400*/  LDG.E R24, desc[UR12][R2.64+0x10] ;  /* 0x0000100c02187981 */ /* 0x000f62000c1e1900 */
[----:B------:R-:W-:-:S03]  /*0410*/  FFMA R25, R10, R9, R25 ;  /* 0x000000090a197223 */ /* 0x000fc60000000019 */
[----:B------:R-:W5:Y:S04]  /*0420*/  LDG.E R23, desc[UR12][R4.64+0x10] ;  /* 0x0000100c04177981 */ /* 0x000f68000c1e1900 */
[----:B------:R-:W5:Y:S01]  /*0430*/  LDG.E R10, desc[UR12][R2.64+0x14] ;  /* 0x0000140c020a7981 */ /* 0x000f62000c1e1900 */
[----:B------:R-:W-:-:S03]  /*0440*/  FFMA R27, R12, R11, R25 ;  /* 0x0000000b0c1b7223 */ /* 0x000fc60000000019 */
[----:B------:R-:W5:Y:S04]  /*0450*/  LDG.E R9, desc[UR12][R4.64+0x14] ;  /* 0x0000140c04097981 */ /* 0x000f68000c1e1900 */
[----:B------:R-:W5:Y:S04]  /*0460*/  LDG.E R11, desc[UR12][R2.64+0x18] ;  /* 0x0000180c020b7981 */ /* 0x000f68000c1e1900 */
[----:B------:R-:W5:Y:S04]  /*0470*/  LDG.E R12, desc[UR12][R4.64+0x18] ;  /* 0x0000180c040c7981 */ /* 0x000f68000c1e1900 */
[----:B------:R-:W5:Y:S04]  /*0480*/  LDG.E R25, desc[UR12][R4.64+0x1c] ;  /* 0x00001c0c04197981 */ /* 0x000f68000c1e1900 */
[----:B------:R0:W5:Y:S01]  /*0490*/  LDG.E R26, desc[UR12][R2.64+0x1c] ;  /* 0x00001c0c021a7981 */ /* 0x000162000c1e1900 */
[----:B------:R-:W-:Y:S01]  /*04a0*/  FFMA R13, R14, R13, R27 ;  /* 0x0000000d0e0d7223 */ /* 0x000fe2000000001b */
[----:B------:R-:W-:-:S04]  /*04b0*/  UIADD3 UR10, UPT, UPT, UR10, 0x10, URZ ;  /* 0x000000100a0a7890 */ /* 0x000fc8000fffe0ff */
[----:B------:R-:W-:Y:S01]  /*04c0*/  UISETP.NE.AND UP1, UPT, UR10, URZ, UPT ;  /* 0x000000ff0a00728c */ /* 0x000fe2000bf25270 */
[----:B0-----:R-:W-:Y:S02]  /*04d0*/  IADD3 R2, P0, PT, R2, 0x40, RZ ;  /* 0x0000004002027810 */ /* 0x001fe40007f1e0ff */
[----:B------:R-:W-:Y:S02]  /*04e0*/  IADD3 R6, PT, PT, R6, 0x10, RZ ;  /* 0x0000001006067810 */ /* 0x000fe40007ffe0ff */
[----:B------:R-:W-:Y:S01]  /*04f0*/  IADD3.X R3, PT, PT, RZ, R3, RZ, P0, !PT ;  /* 0x00000003ff037210 */ /* 0x000fe200007fe4ff */
[----:B--2---:R-:W-:-:S04]  /*0500*/  FFMA R13, R16, R15, R13 ;  /* 0x0000000f100d7223 */ /* 0x004fc8000000000d */
[----:B---3--:R-:W-:-:S04]  /*0510*/  FFMA R18, R18, R17, R13 ;  /* 0x0000001112127223 */ /* 0x008fc8000000000d */
[----:B----4-:R-:W-:-:S04]  /*0520*/  FFMA R18, R19, R20, R18 ;  /* 0x0000001413127223 */ /* 0x010fc80000000012 */
[----:B-----5:R-:W-:-:S04]  /*0530*/  FFMA R18, R21, R22, R18 ;  /* 0x0000001615127223 */ /* 0x020fc80000000012 */
[----:B------:R-:W-:-:S04]  /*0540*/  FFMA R18, R23, R24, R18 ;  /* 0x0000001817127223 */ /* 0x000fc80000000012 */
[----:B------:R-:W-:-:S04]  /*0550*/  FFMA R9, R9, R10, R18 ;  /* 0x0000000a09097223 */ /* 0x000fc80000000012 */
[----:B------:R-:W-:-:S04]  /*0560*/  FFMA R12, R12, R11, R9 ;  /* 0x0000000b0c0c7223 */ /* 0x000fc80000000009 */
[----:B------:R-:W-:Y:S01]  /*0570*/  FFMA R15, R25, R26, R12 ;  /* 0x0000001a190f7223 */ /* 0x000fe2000000000c */
[----:B------:R-:W-:Y:S06]  /*0580*/  BRA.U UP1, `(.L_x_2) ;  /* 0xfffffffd011c7547 */ /* 0x000fec000b83ffff */
.L_x_1:
[----:B------:R-:W-:Y:S05]  /*0590*/  BRA.U !UP0, `(.L_x_0) ;  /* 0x0000000508307547 */ /* 0x000fea000b800000 */
[----:B------:R-:W-:Y:S02]  /*05a0*/  UISETP.GE.U32.AND UP0, UPT, UR8, 0x8, UPT ;  /* 0x000000080800788c */ /* 0x000fe4000bf06070 */
[----:B------:R-:W-:-:S04]  /*05b0*/  ULOP3.LUT UR5, UR11, 0x7, URZ, 0xc0, !UPT ;  /* 0x000000070b057892 */ /* 0x000fc8000f8ec0ff */
[----:B------:R-:W-:-:S03]  /*05c0*/  UISETP.NE.AND UP1, UPT, UR5, URZ, UPT ;  /* 0x000000ff0500728c */ /* 0x000fc6000bf25270 */
[----:B------:R-:W-:Y:S08]  /*05d0*/  BRA.U !UP0, `(.L_x_3) ;  /* 0x0000000108787547 */ /* 0x000ff0000b800000 */
[----:B------:R-:W1:Y:S01]  /*05e0*/  LDC.64 R2, c[0x0][0x388] ;  /* 0x0000e200ff027b82 */ /* 0x000e620000000a00 */
[----:B------:R-:W-:-:S07]  /*05f0*/  IADD3 R9, PT, PT, R7, R8, RZ ;  /* 0x0000000807097210 */ /* 0x000fce0007ffe0ff */
[----:B------:R-:W2:Y:S01]  /*0600*/  LDC.64 R4, c[0x0][0x390] ;  /* 0x0000e400ff047b82 */ /* 0x000ea20000000a00 */
[----:B-1----:R-:W-:-:S05]  /*0610*/  IMAD.WIDE R2, R9, 0x4, R2 ;  /* 0x0000000409027825 */ /* 0x002fca00078e0202 */
[----:B0-----:R-:W3:Y:S01]  /*0620*/  LDG.E R10, desc[UR12][R2.64] ;  /* 0x0000000c020a7981 */ /* 0x001ee2000c1e1900 */
[----:B--2---:R-:W-:-:S03]  /*0630*/  IMAD.WIDE.U32 R4, R8, 0x4, R4 ;  /* 0x0000000408047825 */ /* 0x004fc600078e0004 */
[----:B------:R-:W2:Y:S04]  /*0640*/  LDG.E R13, desc[UR12][R2.64+0x4] ;  /* 0x0000040c020d7981 */ /* 0x000ea8000c1e1900 */
[----:B------:R-:W3:Y:S04]  /*0650*/  LDG.E R11, desc[UR12][R4.64] ;  /* 0x0000000c040b7981 */ /* 0x000ee8000c1e1900 */
[----:B------:R-:W2:Y:S04]  /*0660*/  LDG.E R12, desc[UR12][R4.64+0x4] ;  /* 0x0000040c040c7981 */ /* 0x000ea8000c1e1900 */
[----:B------:R-:W4:Y:S04]  /*0670*/  LDG.E R17, desc[UR12][R2.64+0x8] ;  /* 0x0000080c02117981 */ /* 0x000f28000c1e1900 */
        /* <DEDUP_REMOVED lines=11> */
[----:B------:R-:W-:Y:S01]  /*0730*/  IADD3 R8, PT, PT, R8, 0x8, RZ ;  /* 0x0000000808087810 */ /* 0x000fe20007ffe0ff */
[----:B---3--:R-:W-:-:S04]  /*0740*/  FFMA R10, R10, R11, R15 ;  /* 0x0000000b0a0a7223 */ /* 0x008fc8000000000f */
[----:B--2---:R-:W-:-:S04]  /*0750*/  FFMA R10, R13, R12, R10 ;  /* 0x0000000c0d0a7223 */ /* 0x004fc8000000000a */
[----:B----4-:R-:W-:-:S04]  /*0760*/  FFMA R10, R17, R14, R10 ;  /* 0x0000000e110a7223 */ /* 0x010fc8000000000a */
[----:B-----5:R-:W-:-:S04]  /*0770*/  FFMA R10, R19, R16, R10 ;  /* 0x00000010130a7223 */ /* 0x020fc8000000000a */
[----:B------:R-:W-:-:S04]  /*0780*/  FFMA R10, R21, R18, R10 ;  /* 0x00000012150a7223 */ /* 0x000fc8000000000a */
[----:B------:R-:W-:-:S04]  /*0790*/  FFMA R23, R23, R20, R10 ;  /* 0x0000001417177223 */ /* 0x000fc8000000000a */
[----:B------:R-:W-:-:S04]  /*07a0*/  FFMA R6, R6, R9, R23 ;  /* 0x0000000906067223 */ /* 0x000fc80000000017 */
[----:B------:R-:W-:-:S07]  /*07b0*/  FFMA R15, R25, R22, R6 ;  /* 0x00000016190f7223 */ /* 0x000fce0000000006 */
.L_x_3:
        /* <DEDUP_REMOVED lines=17> */
[----:B------:R-:W5:Y:S01]  /*08d0*/  LDG.E R14, desc[UR12][R4.64+0xc] ;  /* 0x00000c0c040e7981 */ /* 0x000f62000c1e1900 */
[----:B------:R-:W-:Y:S01]  /*08e0*/  IADD3 R8, PT, PT, R8, 0x4, RZ ;  /* 0x0000000408087810 */ /* 0x000fe20007ffe0ff */
[----:B---3--:R-:W-:-:S04]  /*08f0*/  FFMA R6, R6, R9, R15 ;  /* 0x0000000906067223 */ /* 0x008fc8000000000f */
[----:B--2---:R-:W-:-:S04]  /*0900*/  FFMA R6, R11, R10, R6 ;  /* 0x0000000a0b067223 */ /* 0x004fc80000000006 */
[----:B----4-:R-:W-:-:S04]  /*0910*/  FFMA R6, R13, R12, R6 ;  /* 0x0000000c0d067223 */ /* 0x010fc80000000006 */
[----:B-----5:R-:W-:-:S07]  /*0920*/  FFMA R15, R17, R14, R6 ;  /* 0x0000000e110f7223 */ /* 0x020fce0000000006 */
.L_x_4:
[----:B------:R-:W-:Y:S05]  /*0930*/  BRA.U !UP1, `(.L_x_0) ;  /* 0x0000000109487547 */ /* 0x000fea000b800000 */
[----:B------:R-:W1:Y:S01]  /*0940*/  LDC.64 R2, c[0x0][0x390] ;  /* 0x0000e400ff027b82 */ /* 0x000e620000000a00 */
[----:B------:R-:W-:Y:S01]  /*0950*/  IADD3 R7, PT, PT, R7, R8, RZ ;  /* 0x0000000807077210 */ /* 0x000fe20007ffe0ff */
[----:B------:R-:W-:-:S06]  /*0960*/  UIADD3 UR4, UPT, UPT, -UR4, URZ, URZ ;  /* 0x000000ff04047290 */ /* 0x000fcc000fffe1ff */
[----:B------:R-:W2:Y:S01]  /*0970*/  LDC.64 R10, c[0x0][0x388] ;  /* 0x0000e200ff0a7b82 */ /* 0x000ea20000000a00 */
[----:B-1----:R-:W-:-:S03]  /*0980*/  IMAD.WIDE.U32 R2, R8, 0x4, R2 ;  /* 0x0000000408027825 */ /* 0x002fc600078e0002 */
[----:B------:R-:W-:Y:S02]  /*0990*/  MOV R6, R2 ;  /* 0x0000000200067202 */ /* 0x000fe40000000f00 */
[----:B------:R-:W-:-:S07]  /*09a0*/  MOV R5, R3 ;  /* 0x0000000300057202 */ /* 0x000fce0000000f00 */
.L_x_5:
[----:B--2---:R-:W-:Y:S01]  /*09b0*/  IMAD.WIDE R2, R7, 0x4, R10 ;  /* 0x0000000407027825 */ /* 0x004fe200078e020a */
[----:B------:R-:W-:-:S05]  /*09c0*/  MOV R4, R6 ;  /* 0x0000000600047202 */ /* 0x000fca0000000f00 */
[----:B0-----:R-:W2:Y:S04]  /*09d0*/  LDG.E R2, desc[UR12][R2.64] ;  /* 0x0000000c02027981 */ /* 0x001ea8000c1e1900 */
[----:B------:R0:W2:Y:S01]  /*09e0*/  LDG.E R4, desc[UR12][R4.64] ;  /* 0x0000000c04047981 */ /* 0x0000a2000c1e1900 */
[----:B------:R-:W-:Y:S01]  /*09f0*/  UIADD3 UR4, UPT, UPT, UR4, 0x1, URZ ;  /* 0x0000000104047890 */ /* 0x000fe2000fffe0ff */
[----:B------:R-:W-:Y:S02]  /*0a00*/  IADD3 R6, P0, PT, R6, 0x4, RZ ;  /* 0x0000000406067810 */ /* 0x000fe40007f1e0ff */
[----:B------:R-:W-:Y:S01]  /*0a10*/  IADD3 R7, PT, PT, R7, 0x1, RZ ;  /* 0x0000000107077810 */ /* 0x000fe20007ffe0ff */
[----:B------:R-:W-:Y:S01]  /*0a20*/  UISETP.NE.AND UP0, UPT, UR4, URZ, UPT ;  /* 0x000000ff0400728c */ /* 0x000fe2000bf05270 */
[----:B0-----:R-:W-:Y:S01]  /*0a30*/  IADD3.X R5, PT, PT, RZ, R5, RZ, P0, !PT ;  /* 0x00000005ff057210 */ /* 0x001fe200007fe4ff */
[----:B--2---:R-:W-:-:S07]  /*0a40*/  FFMA R15, R2, R4, R15 ;  /* 0x00000004020f7223 */ /* 0x004fce000000000f */
[----:B------:R-:W-:Y:S05]  /*0a50*/  BRA.U UP0, `(.L_x_5) ;  /* 0xfffffffd00d47547 */ /* 0x000fea000b83ffff */
.L_x_0:
[----:B------:R-:W1:Y:S02]  /*0a60*/  LDC.64 R2, c[0x0][0x380] ;  /* 0x0000e000ff027b82 */ /* 0x000e640000000a00 */
[----:B-1----:R-:W-:-:S05]  /*0a70*/  IMAD.WIDE R2, R0, 0x4, R2 ;  /* 0x0000000400027825 */ /* 0x002fca00078e0202 */
[----:B0-----:R-:W-:Y:S01]  /*0a80*/  STG.E desc[UR12][R2.64], R15 ;  /* 0x0000000f02007986 */ /* 0x001fe2000c10190c */
[----:B------:R-:W-:Y:S05]  /*0a90*/  EXIT ;  /* 0x000000000000794d */ /* 0x000fea0003800000 */
.L_x_6:
[----:B------:R-:W-:-:S00]  /*0aa0*/  BRA `(.L_x_6) ;  /* 0xfffffffc00fc7947 */ /* 0x000fc0000383ffff */
[----:B------:R-:W-:-:S00]  /*0ab0*/  NOP ;  /* 0x0000000000007918 */ /* 0x000fc00000000000 */
        /* <DEDUP_REMOVED lines=12> */
.L_x_7:


//--------------------- .nv.shared.reserved.0     --------------------------
	.section	.nv.shared.reserved.0,"aw",@nobits
	.weak		__nv_reservedSMEM_offset_0_alias
	.size		__nv_reservedSMEM_offset_0_alias, 0, 64
	.other		__nv_reservedSMEM_offset_0_alias,@"STO_CUDA_RESERVED_SHARED STV_DEFAULT"
__nv_reservedSMEM_offset_0_alias:
	.zero		0
	.zero		64


//--------------------- .nv.constant0._Z35matrix_vector_multiplication_kernelPfS_S_i --------------------------
	.section	.nv.constant0._Z35matrix_vector_multiplication_kernelPfS_S_i,"a",@progbits
	.sectionflags	@""
	.align	4
.nv.constant0._Z35matrix_vector_multiplication_kernelPfS_S_i:
	.zero		924


//--------------------- SYMBOLS --------------------------

	.type		.nv.reservedSmem.offset0,@object
	.size		.nv.reservedSmem.offset0,0x4
